	.headerflags	@"EF_CUDA_TEXMODE_UNIFIED EF_CUDA_64BIT_ADDRESS EF_CUDA_ACCELERATORS EF_CUDA_SM90 EF_CUDA_VIRTUAL_SM(EF_CUDA_SM90)"
	.elftype	@"ET_EXEC"


//--------------------- .nv.info                  --------------------------
	.section	.nv.info,"",@"SHT_CUDA_INFO"
	.align	4


	//----- nvinfo : EIATTR_REGCOUNT
	.align		4
        /*0000*/ 	.byte	0x04, 0x2f
        /*0002*/ 	.short	(.L_3 - .L_2)
	.align		4
.L_2:
        /*0004*/ 	.word	index@(triton_poi_fused__native_batch_norm_legit_no_training_mean_18)
        /*0008*/ 	.word	0x00000016


	//----- nvinfo : EIATTR_MIN_STACK_SIZE
	.align		4
.L_3:
        /*000c*/ 	.byte	0x04, 0x12
        /*000e*/ 	.short	(.L_5 - .L_4)
	.align		4
.L_4:
        /*0010*/ 	.word	index@(triton_poi_fused__native_batch_norm_legit_no_training_mean_18)
        /*0014*/ 	.word	0x00000000


	//----- nvinfo : EIATTR_FRAME_SIZE
	.align		4
.L_5:
        /*0018*/ 	.byte	0x04, 0x11
        /*001a*/ 	.short	(.L_7 - .L_6)
	.align		4
.L_6:
        /*001c*/ 	.word	index@(triton_poi_fused__native_batch_norm_legit_no_training_mean_18)
        /*0020*/ 	.word	0x00000000


	//----- nvinfo : EIATTR_MIN_STACK_SIZE
	.align		4
.L_7:
        /*0024*/ 	.byte	0x04, 0x12
        /*0026*/ 	.short	(.L_9 - .L_8)
	.align		4
.L_8:
        /*0028*/ 	.word	index@(triton_poi_fused__native_batch_norm_legit_no_training_mean_18)
        /*002c*/ 	.word	0x00000000
.L_9:


//--------------------- .nv.info.triton_poi_fused__native_batch_norm_legit_no_training_mean_18 --------------------------
	.section	.nv.info.triton_poi_fused__native_batch_norm_legit_no_training_mean_18,"",@"SHT_CUDA_INFO"
	.sectionflags	@""
	.align	4


	//----- nvinfo : EIATTR_CUDA_API_VERSION
	.align		4
        /*0000*/ 	.byte	0x04, 0x37
        /*0002*/ 	.short	(.L_11 - .L_10)
.L_10:
        /*0004*/ 	.word	0x0000007c


	//----- nvinfo : EIATTR_KPARAM_INFO
	.align		4
.L_11:
        /*0008*/ 	.byte	0x04, 0x17
        /*000a*/ 	.short	(.L_13 - .L_12)
.L_12:
        /*000c*/ 	.word	0x00000000
        /*0010*/ 	.short	0x0006
        /*0012*/ 	.short	0x0030
        /*0014*/ 	.byte	0x00, 0xf0, 0x11, 0x00


	//----- nvinfo : EIATTR_KPARAM_INFO
	.align		4
.L_13:
        /*0018*/ 	.byte	0x04, 0x17
        /*001a*/ 	.short	(.L_15 - .L_14)
.L_14:
        /*001c*/ 	.word	0x00000000
        /*0020*/ 	.short	0x0005
        /*0022*/ 	.short	0x0028
        /*0024*/ 	.byte	0x00, 0xf4, 0x21, 0x00


	//----- nvinfo : EIATTR_KPARAM_INFO
	.align		4
.L_15:
        /*0028*/ 	.byte	0x04, 0x17
        /*002a*/ 	.short	(.L_17 - .L_16)
.L_16:
        /*002c*/ 	.word	0x00000000
        /*0030*/ 	.short	0x0004
        /*0032*/ 	.short	0x0020
        /*0034*/ 	.byte	0x00, 0xf4, 0x21, 0x00


	//----- nvinfo : EIATTR_KPARAM_INFO
	.align		4
.L_17:
        /*0038*/ 	.byte	0x04, 0x17
        /*003a*/ 	.short	(.L_19 - .L_18)
.L_18:
        /*003c*/ 	.word	0x00000000
        /*0040*/ 	.short	0x0003
        /*0042*/ 	.short	0x0018
        /*0044*/ 	.byte	0x00, 0xf4, 0x21, 0x00


	//----- nvinfo : EIATTR_KPARAM_INFO
	.align		4
.L_19:
        /*0048*/ 	.byte	0x04, 0x17
        /*004a*/ 	.short	(.L_21 - .L_20)
.L_20:
        /*004c*/ 	.word	0x00000000
        /*0050*/ 	.short	0x0002
        /*0052*/ 	.short	0x0010
        /*0054*/ 	.byte	0x00, 0xf4, 0x21, 0x00


	//----- nvinfo : EIATTR_KPARAM_INFO
	.align		4
.L_21:
        /*0058*/ 	.byte	0x04, 0x17
        /*005a*/ 	.short	(.L_23 - .L_22)
.L_22:
        /*005c*/ 	.word	0x00000000
        /*0060*/ 	.short	0x0001
        /*0062*/ 	.short	0x0008
        /*0064*/ 	.byte	0x00, 0xf4, 0x21, 0x00


	//----- nvinfo : EIATTR_KPARAM_INFO
	.align		4
.L_23:
        /*0068*/ 	.byte	0x04, 0x17
        /*006a*/ 	.short	(.L_25 - .L_24)
.L_24:
        /*006c*/ 	.word	0x00000000
        /*0070*/ 	.short	0x0000
        /*0072*/ 	.short	0x0000
        /*0074*/ 	.byte	0x00, 0xf4, 0x21, 0x00


	//----- nvinfo : EIATTR_SPARSE_MMA_MASK
	.align		4
.L_25:
        /*0078*/ 	.byte	0x03, 0x50
        /*007a*/ 	.short	0x0000


	//----- nvinfo : EIATTR_MAXREG_COUNT
	.align		4
        /*007c*/ 	.byte	0x03, 0x1b
        /*007e*/ 	.short	0x00ff


	//----- nvinfo : EIATTR_EXIT_INSTR_OFFSETS
	.align		4
        /*0080*/ 	.byte	0x04, 0x1c
        /*0082*/ 	.short	(.L_27 - .L_26)


	//   ....[0]....
.L_26:
        /*0084*/ 	.word	0x000003d0


	//   ....[1]....
        /*0088*/ 	.word	0x000003f0


	//----- nvinfo : EIATTR_REQNTID
	.align		4
.L_27:
        /*008c*/ 	.byte	0x04, 0x10
        /*008e*/ 	.short	(.L_29 - .L_28)
.L_28:
        /*0090*/ 	.word	0x00000080
        /*0094*/ 	.word	0x00000001
        /*0098*/ 	.word	0x00000001


	//----- nvinfo : EIATTR_CBANK_PARAM_SIZE
	.align		4
.L_29:
        /*009c*/ 	.byte	0x03, 0x19
        /*009e*/ 	.short	0x0034


	//----- nvinfo : EIATTR_PARAM_CBANK
	.align		4
        /*00a0*/ 	.byte	0x04, 0x0a
        /*00a2*/ 	.short	(.L_31 - .L_30)
	.align		4
.L_30:
        /*00a4*/ 	.word	index@(.nv.constant0.triton_poi_fused__native_batch_norm_legit_no_training_mean_18)
        /*00a8*/ 	.short	0x0210
        /*00aa*/ 	.short	0x0034


	//----- nvinfo : EIATTR_SW_WAR
	.align		4
.L_31:
        /*00ac*/ 	.byte	0x04, 0x36
        /*00ae*/ 	.short	(.L_33 - .L_32)
.L_32:
        /*00b0*/ 	.word	0x00000008
.L_33:


//--------------------- .nv.callgraph             --------------------------
	.section	.nv.callgraph,"",@"SHT_CUDA_CALLGRAPH"
	.align	4
	.sectionentsize	8
	.align		4
        /*0000*/ 	.word	0x00000000
	.align		4
        /*0004*/ 	.word	0xffffffff
	.align		4
        /*0008*/ 	.word	0x00000000
	.align		4
        /*000c*/ 	.word	0xfffffffe
	.align		4
        /*0010*/ 	.word	0x00000000
	.align		4
        /*0014*/ 	.word	0xfffffffd
	.align		4
        /*0018*/ 	.word	0x00000000
	.align		4
        /*001c*/ 	.word	0xfffffffc


//--------------------- .nv.constant4             --------------------------
	.section	.nv.constant4,"a",@progbits
	.align	8
	.align		8
.nv.constant4:
        /*0000*/ 	.dword	_$_str
	.align		8
        /*0008*/ 	.dword	_$_str_$_2


//--------------------- .text.triton_poi_fused__native_batch_norm_legit_no_training_mean_18 --------------------------
	.section	.text.triton_poi_fused__native_batch_norm_legit_no_training_mean_18,"ax",@progbits
	.align	128
        .global         triton_poi_fused__native_batch_norm_legit_no_training_mean_18
        .type           triton_poi_fused__native_batch_norm_legit_no_training_mean_18,@function
        .size           triton_poi_fused__native_batch_norm_legit_no_training_mean_18,(.L_x_1 - triton_poi_fused__native_batch_norm_legit_no_training_mean_18)
        .other          triton_poi_fused__native_batch_norm_legit_no_training_mean_18,@"STO_CUDA_ENTRY STV_DEFAULT"
triton_poi_fused__native_batch_norm_legit_no_training_mean_18:
.text.triton_poi_fused__native_batch_norm_legit_no_training_mean_18:
[----:B------:R-:W0:Y:S01]  /*0000*/  LDC R1, c[0x0][0x28] ;  /* 0x00000a00ff017b82 */ /* 0x000e220000000800 */
[----:B------:R-:W1:Y:S07]  /*0010*/  S2R R0, SR_TID.X ;  /* 0x0000000000007919 */ /* 0x000e6e0000002100 */
[----:B------:R-:W2:Y:S01]  /*0020*/  LDC.64 R8, c[0x0][0x220] ;  /* 0x00008800ff087b82 */ /* 0x000ea20000000a00 */
[----:B------:R-:W-:Y:S01]  /*0030*/  ULDC.64 UR4, c[0x0][0x208] ;  /* 0x0000820000047ab9 */ /* 0x000fe20000000a00 */
[----:B------:R-:W3:Y:S06]  /*0040*/  S2R R3, SR_CTAID.X ;  /* 0x0000000000037919 */ /* 0x000eec0000002500 */
[----:B------:R-:W4:Y:S08]  /*0050*/  LDC.64 R12, c[0x0][0x210] ;  /* 0x00008400ff0c7b82 */ /* 0x000f300000000a00 */
[----:B------:R-:W5:Y:S08]  /*0060*/  LDC.64 R14, c[0x0][0x218] ;  /* 0x00008600ff0e7b82 */ /* 0x000f700000000a00 */
[----:B------:R-:W5:Y:S01]  /*0070*/  LDC.64 R16, c[0x0][0x228] ;  /* 0x00008a00ff107b82 */ /* 0x000f620000000a00 */
[----:B-1----:R-:W-:-:S07]  /*0080*/  SHF.L.U32 R0, R0, 0x1, RZ ;  /* 0x0000000100007819 */ /* 0x002fce00000006ff */
[----:B------:R-:W1:Y:S01]  /*0090*/  LDC.64 R18, c[0x0][0x230] ;  /* 0x00008c00ff127b82 */ /* 0x000e620000000a00 */
[----:B------:R-:W-:-:S04]  /*00a0*/  LOP3.LUT R0, R0, 0xfe, RZ, 0xc0, !PT ;  /* 0x000000fe00007812 */ /* 0x000fc800078ec0ff */
[----:B---3--:R-:W-:-:S04]  /*00b0*/  LEA R0, R3, R0, 0x8 ;  /* 0x0000000003007211 */ /* 0x008fc800078e40ff */
[C---:B------:R-:W-:Y:S01]  /*00c0*/  ISETP.GE.AND P4, PT, R0.reuse, 0x500, PT ;  /* 0x000005000000780c */ /* 0x040fe20003f86270 */
[----:B------:R-:W-:-:S05]  /*00d0*/  IMAD.HI R2, R0, 0x66666667, RZ ;  /* 0x6666666700027827 */ /* 0x000fca00078e02ff */
[----:B------:R-:W-:-:S04]  /*00e0*/  SHF.R.U32.HI R3, RZ, 0x1f, R2 ;  /* 0x0000001fff037819 */ /* 0x000fc80000011602 */
[----:B------:R-:W-:-:S05]  /*00f0*/  LEA.HI.SX32 R3, R2, R3, 0x19 ;  /* 0x0000000302037211 */ /* 0x000fca00078fcaff */
[----:B------:R-:W-:Y:S01]  /*0100*/  IMAD R11, R3, -0x140, R0 ;  /* 0xfffffec0030b7824 */ /* 0x000fe200078e0200 */
[----:B------:R-:W-:-:S03]  /*0110*/  CS2R R2, SRZ ;  /* 0x0000000000027805 */ /* 0x000fc6000001ff00 */
[----:B--2---:R-:W-:-:S05]  /*0120*/  IMAD.WIDE R8, R11, 0x4, R8 ;  /* 0x000000040b087825 */ /* 0x004fca00078e0208 */
[----:B------:R2:W3:Y:S01]  /*0130*/  @!P4 LDG.E.EL.64 R2, desc[UR4][R8.64] ;  /* 0x000000040802c981 */ /* 0x0004e2000c2e1b00 */
[----:B------:R-:W-:Y:S02]  /*0140*/  CS2R R4, SRZ ;  /* 0x0000000000047805 */ /* 0x000fe4000001ff00 */
[----:B------:R-:W-:Y:S01]  /*0150*/  CS2R R6, SRZ ;  /* 0x0000000000067805 */ /* 0x000fe2000001ff00 */
[----:B----4-:R-:W-:-:S04]  /*0160*/  IMAD.WIDE R12, R0, 0x4, R12 ;  /* 0x00000004000c7825 */ /* 0x010fc800078e020c */
[C---:B-----5:R-:W-:Y:S01]  /*0170*/  IMAD.WIDE R14, R11.reuse, 0x4, R14 ;  /* 0x000000040b0e7825 */ /* 0x060fe200078e020e */
[----:B------:R-:W4:Y:S04]  /*0180*/  @!P4 LDG.E.64 R4, desc[UR4][R12.64] ;  /* 0x000000040c04c981 */ /* 0x000f28000c1e1b00 */
[----:B------:R5:W4:Y:S01]  /*0190*/  @!P4 LDG.E.EL.64 R6, desc[UR4][R14.64] ;  /* 0x000000040e06c981 */ /* 0x000b22000c2e1b00 */
[----:B0-----:R-:W-:Y:S01]  /*01a0*/  IMAD.WIDE R16, R11, 0x4, R16 ;  /* 0x000000040b107825 */ /* 0x001fe200078e0210 */
[----:B--2---:R-:W-:-:S03]  /*01b0*/  CS2R R8, SRZ ;  /* 0x0000000000087805 */ /* 0x004fc6000001ff00 */
[----:B-1----:R-:W-:Y:S01]  /*01c0*/  IMAD.WIDE R18, R11, 0x4, R18 ;  /* 0x000000040b127825 */ /* 0x002fe200078e0212 */
[----:B------:R-:W-:-:S04]  /*01d0*/  CS2R R10, SRZ ;  /* 0x00000000000a7805 */ /* 0x000fc8000001ff00 */
[----:B------:R-:W2:Y:S04]  /*01e0*/  @!P4 LDG.E.EL.64 R8, desc[UR4][R18.64] ;  /* 0x000000041208c981 */ /* 0x000ea8000c2e1b00 */
[----:B------:R-:W2:Y:S01]  /*01f0*/  @!P4 LDG.E.EL.64 R10, desc[UR4][R16.64] ;  /* 0x00000004100ac981 */ /* 0x000ea2000c2e1b00 */
[----:B-----5:R-:W-:Y:S01]  /*0200*/  HFMA2.MMA R15, -RZ, RZ, 1.625, 0 ;  /* 0x3e800000ff0f7435 */ /* 0x020fe200000001ff */
[----:B---3--:R-:W-:Y:S01]  /*0210*/  FADD R2, R2, 9.9999997473787516356e-06 ;  /* 0x3727c5ac02027421 */ /* 0x008fe20000000000 */
[----:B------:R-:W-:-:S03]  /*0220*/  FADD R12, R3, 9.9999997473787516356e-06 ;  /* 0x3727c5ac030c7421 */ /* 0x000fc60000000000 */
[----:B------:R0:W1:Y:S08]  /*0230*/  MUFU.SQRT R13, R2 ;  /* 0x00000002000d7308 */ /* 0x0000700000002000 */
[----:B------:R-:W3:Y:S01]  /*0240*/  MUFU.SQRT R14, R12 ;  /* 0x0000000c000e7308 */ /* 0x000ee20000002000 */
[----:B0-----:R-:W0:Y:S01]  /*0250*/  LDC.64 R2, c[0x0][0x238] ;  /* 0x00008e00ff027b82 */ /* 0x001e220000000a00 */
[----:B-1----:R-:W-:-:S02]  /*0260*/  FSETP.GT.AND P0, PT, R13, 8.50705917302346158658e+37, PT ;  /* 0x7e8000000d00780b */ /* 0x002fc40003f04000 */
[----:B------:R-:W-:Y:S02]  /*0270*/  FSETP.GEU.AND P2, PT, R13, 1.175494350822287508e-38, PT ;  /* 0x008000000d00780b */ /* 0x000fe40003f4e000 */
[C---:B---3--:R-:W-:Y:S02]  /*0280*/  FSETP.GT.AND P1, PT, R14.reuse, 8.50705917302346158658e+37, PT ;  /* 0x7e8000000e00780b */ /* 0x048fe40003f24000 */
[----:B------:R-:W-:-:S07]  /*0290*/  FSETP.GEU.AND P3, PT, R14, 1.175494350822287508e-38, PT ;  /* 0x008000000e00780b */ /* 0x000fce0003f6e000 */
[----:B------:R-:W-:-:S04]  /*02a0*/  @P0 FMUL R13, R13, 0.25 ;  /* 0x3e8000000d0d0820 */ /* 0x000fc80000400000 */
[----:B------:R-:W-:Y:S01]  /*02b0*/  @!P2 FMUL R13, R13, 16777216 ;  /* 0x4b8000000d0da820 */ /* 0x000fe20000400000 */
[----:B------:R-:W-:-:S04]  /*02c0*/  @P1 FMUL R14, R14, 0.25 ;  /* 0x3e8000000e0e1820 */ /* 0x000fc80000400000 */
[----:B------:R-:W-:Y:S01]  /*02d0*/  @!P3 FMUL R14, R14, 16777216 ;  /* 0x4b8000000e0eb820 */ /* 0x000fe20000400000 */
[----:B------:R-:W1:Y:S01]  /*02e0*/  MUFU.RCP R13, R13 ;  /* 0x0000000d000d7308 */ /* 0x000e620000001000 */
[----:B------:R-:W-:-:S07]  /*02f0*/  FSEL R12, R15, 1, P0 ;  /* 0x3f8000000f0c7808 */ /* 0x000fce0000000000 */
[----:B------:R-:W3:Y:S01]  /*0300*/  MUFU.RCP R14, R14 ;  /* 0x0000000e000e7308 */ /* 0x000ee20000001000 */
[----:B------:R-:W-:Y:S01]  /*0310*/  FSEL R15, R15, 1, P1 ;  /* 0x3f8000000f0f7808 */ /* 0x000fe20000800000 */
[----:B------:R-:W-:Y:S01]  /*0320*/  @!P2 FMUL R12, R12, 16777216 ;  /* 0x4b8000000c0ca820 */ /* 0x000fe20000400000 */
[----:B----4-:R-:W-:-:S03]  /*0330*/  FADD R4, -R6, R4 ;  /* 0x0000000406047221 */ /* 0x010fc60000000100 */
[----:B------:R-:W-:Y:S01]  /*0340*/  @!P3 FMUL R15, R15, 16777216 ;  /* 0x4b8000000f0fb820 */ /* 0x000fe20000400000 */
[----:B------:R-:W-:Y:S01]  /*0350*/  FADD R5, -R7, R5 ;  /* 0x0000000507057221 */ /* 0x000fe20000000100 */
[----:B-1----:R-:W-:Y:S02]  /*0360*/  FMUL R13, R13, R12 ;  /* 0x0000000c0d0d7220 */ /* 0x002fe40000400000 */
[----:B---3--:R-:W-:Y:S02]  /*0370*/  FMUL R6, R14, R15 ;  /* 0x0000000f0e067220 */ /* 0x008fe40000400000 */
[----:B------:R-:W-:Y:S02]  /*0380*/  FMUL R13, R4, R13 ;  /* 0x0000000d040d7220 */ /* 0x000fe40000400000 */
[----:B------:R-:W-:Y:S01]  /*0390*/  FMUL R6, R5, R6 ;  /* 0x0000000605067220 */ /* 0x000fe20000400000 */
[----:B0-----:R-:W-:-:S04]  /*03a0*/  IMAD.WIDE R2, R0, 0x4, R2 ;  /* 0x0000000400027825 */ /* 0x001fc800078e0202 */
[----:B--2---:R-:W-:Y:S01]  /*03b0*/  FFMA R8, R13, R10, R8 ;  /* 0x0000000a0d087223 */ /* 0x004fe20000000008 */
[----:B------:R-:W-:Y:S01]  /*03c0*/  FFMA R9, R6, R11, R9 ;  /* 0x0000000b06097223 */ /* 0x000fe20000000009 */
[----:B------:R-:W-:Y:S06]  /*03d0*/  @P4 EXIT ;  /* 0x000000000000494d */ /* 0x000fec0003800000 */
[----:B------:R-:W-:Y:S01]  /*03e0*/  STG.E.64 desc[UR4][R2.64], R8 ;  /* 0x0000000802007986 */ /* 0x000fe2000c101b04 */
[----:B------:R-:W-:Y:S05]  /*03f0*/  EXIT ;  /* 0x000000000000794d */ /* 0x000fea0003800000 */
.L_x_0:
[----:B------:R-:W-:-:S00]  /*0400*/  BRA `(.L_x_0) ;  /* 0xfffffffc00fc7947 */ /* 0x000fc0000383ffff */
[----:B------:R-:W-:-:S00]  /*0410*/  NOP ;  /* 0x0000000000007918 */ /* 0x000fc00000000000 */
        /* <DEDUP_REMOVED lines=14> */
.L_x_1:


//--------------------- .nv.global.init           --------------------------
	.section	.nv.global.init,"aw",@progbits
.nv.global.init:
	.type		_$_str,@object
	.size		_$_str,(_$_str_$_2 - _$_str)
_$_str:
        /*0000*/ 	.byte	0x5f, 0x5f, 0x43, 0x55, 0x44, 0x41, 0x5f, 0x46, 0x54, 0x5a, 0x00
	.type		_$_str_$_2,@object
	.size		_$_str_$_2,(.L_1 - _$_str_$_2)
_$_str_$_2:
        /*000b*/ 	.byte	0x5f, 0x5f, 0x43, 0x55, 0x44, 0x41, 0x5f, 0x50, 0x52, 0x45, 0x43, 0x5f, 0x53, 0x51, 0x52, 0x54
        /*001b*/ 	.byte	0x00
.L_1:


//--------------------- .nv.constant0.triton_poi_fused__native_batch_norm_legit_no_training_mean_18 --------------------------
	.section	.nv.constant0.triton_poi_fused__native_batch_norm_legit_no_training_mean_18,"a",@progbits
	.sectionflags	@""
	.align	4
.nv.constant0.triton_poi_fused__native_batch_norm_legit_no_training_mean_18:
	.zero		580
